//
// Generated by NVIDIA NVVM Compiler
//
// Compiler Build ID: CL-36424714
// Cuda compilation tools, release 13.0, V13.0.88
// Based on NVVM 20.0.0
//

.version 9.0
.target sm_100
.address_size 64

	// .globl	_Z7vecswapPiS_

.visible .entry _Z7vecswapPiS_(
	.param .u64 .ptr .align 1 _Z7vecswapPiS__param_0,
	.param .u64 .ptr .align 1 _Z7vecswapPiS__param_1
)
{
	.reg .b32 	%r<4>;
	.reg .b64 	%rd<8>;

	ld.param.u64 	%rd1, [_Z7vecswapPiS__param_0];
	ld.param.u64 	%rd2, [_Z7vecswapPiS__param_1];
	cvta.to.global.u64 	%rd3, %rd2;
	cvta.to.global.u64 	%rd4, %rd1;
	mov.u32 	%r1, %tid.x;
	mul.wide.u32 	%rd5, %r1, 4;
	add.s64 	%rd6, %rd4, %rd5;
	ld.global.u32 	%r2, [%rd6];
	add.s64 	%rd7, %rd3, %rd5;
	ld.global.u32 	%r3, [%rd7];
	st.global.u32 	[%rd6], %r3;
	st.global.u32 	[%rd7], %r2;
	ret;

}


// ===== COMPILED SASS (sm_100) =====

	.target	sm_100

	.elftype	@"ET_EXEC"


//--------------------- .note.nv.tkinfo           --------------------------
	.section	.note.nv.tkinfo,"",@"SHT_NOTE"
	.sectionflags	@"SHF_NOTE_NV_TKINFO"
	.tkinfo
        /*0018*/ 	.word	0x00000002
        /*0030*/ 	.string	""
        /*0030*/ 	.string	"ptxas"
        /*0030*/ 	.string	"Cuda compilation tools, release 13.0, V13.0.88"
        /*0030*/ 	.string	"Build cuda_13.0.r13.0/compiler.36424714_0"
        /*0030*/ 	.string	"-arch sm_100 -m 64 "



//--------------------- .note.nv.cuinfo           --------------------------
	.section	.note.nv.cuinfo,"",@"SHT_NOTE"
	.sectionflags	@"SHF_NOTE_NV_CUINFO"
        /*0018*/ 	.short	0x0002
        /*001a*/ 	.short	0x0064
        /*001c*/ 	.short	0x0082
	.zero		2


//--------------------- .nv.info                  --------------------------
	.section	.nv.info,"",@"SHT_CUDA_INFO"
	.align	4


	//----- nvinfo : EIATTR_REGCOUNT
	.align		4
        /*0000*/ 	.byte	0x04, 0x2f
        /*0002*/ 	.short	(.L_1 - .L_0)
	.align		4
.L_0:
        /*0004*/ 	.word	index@(_Z7vecswapPiS_)
        /*0008*/ 	.word	0x0000000c


	//----- nvinfo : EIATTR_FRAME_SIZE
	.align		4
.L_1:
        /*000c*/ 	.byte	0x04, 0x11
        /*000e*/ 	.short	(.L_3 - .L_2)
	.align		4
.L_2:
        /*0010*/ 	.word	index@(_Z7vecswapPiS_)
        /*0014*/ 	.word	0x00000000


	//----- nvinfo : EIATTR_MIN_STACK_SIZE
	.align		4
.L_3:
        /*0018*/ 	.byte	0x04, 0x12
        /*001a*/ 	.short	(.L_5 - .L_4)
	.align		4
.L_4:
        /*001c*/ 	.word	index@(_Z7vecswapPiS_)
        /*0020*/ 	.word	0x00000000
.L_5:


//--------------------- .nv.compat                --------------------------
	.section	.nv.compat,"",@"SHT_CUDA_COMPAT_INFO"
	.align	4
        /*0000*/ 	.byte	0x02, 0x09, 0x00, 0x00, 0x02, 0x02, 0x01, 0x00, 0x02, 0x05, 0x05, 0x00, 0x03, 0x07, 0x01, 0x01
        /*0010*/ 	.byte	0x02, 0x03, 0x00, 0x00, 0x02, 0x06, 0x01, 0x00, 0x04, 0x0b, 0x08, 0x00, 0x09, 0x00, 0x00, 0x00
        /*0020*/ 	.byte	0x00, 0x00, 0x00, 0x00


//--------------------- .nv.info._Z7vecswapPiS_   --------------------------
	.section	.nv.info._Z7vecswapPiS_,"",@"SHT_CUDA_INFO"
	.sectionflags	@""
	.align	4


	//----- nvinfo : EIATTR_CUDA_API_VERSION
	.align		4
        /*0000*/ 	.byte	0x04, 0x37
        /*0002*/ 	.short	(.L_7 - .L_6)
.L_6:
        /*0004*/ 	.word	0x00000082


	//----- nvinfo : EIATTR_KPARAM_INFO
	.align		4
.L_7:
        /*0008*/ 	.byte	0x04, 0x17
        /*000a*/ 	.short	(.L_9 - .L_8)
.L_8:
        /*000c*/ 	.word	0x00000000
        /*0010*/ 	.short	0x0001
        /*0012*/ 	.short	0x0008
        /*0014*/ 	.byte	0x00, 0xf5, 0x21, 0x00


	//----- nvinfo : EIATTR_KPARAM_INFO
	.align		4
.L_9:
        /*0018*/ 	.byte	0x04, 0x17
        /*001a*/ 	.short	(.L_11 - .L_10)
.L_10:
        /*001c*/ 	.word	0x00000000
        /*0020*/ 	.short	0x0000
        /*0022*/ 	.short	0x0000
        /*0024*/ 	.byte	0x00, 0xf5, 0x21, 0x00


	//----- nvinfo : EIATTR_SPARSE_MMA_MASK
	.align		4
.L_11:
        /*0028*/ 	.byte	0x03, 0x50
        /*002a*/ 	.short	0x0000


	//----- nvinfo : EIATTR_MAXREG_COUNT
	.align		4
        /*002c*/ 	.byte	0x03, 0x1b
        /*002e*/ 	.short	0x00ff


	//----- nvinfo : EIATTR_MERCURY_ISA_VERSION
	.align		4
        /*0030*/ 	.byte	0x03, 0x5f
        /*0032*/ 	.short	0x0101


	//----- nvinfo : EIATTR_VRC_CTA_INIT_COUNT
	.align		4
        /*0034*/ 	.byte	0x02, 0x4a
	.zero		1
	.zero		1


	//----- nvinfo : EIATTR_EXIT_INSTR_OFFSETS
	.align		4
        /*0038*/ 	.byte	0x04, 0x1c
        /*003a*/ 	.short	(.L_13 - .L_12)


	//   ....[0]....
.L_12:
        /*003c*/ 	.word	0x000000b0


	//----- nvinfo : EIATTR_CBANK_PARAM_SIZE
	.align		4
.L_13:
        /*0040*/ 	.byte	0x03, 0x19
        /*0042*/ 	.short	0x0010


	//----- nvinfo : EIATTR_PARAM_CBANK
	.align		4
        /*0044*/ 	.byte	0x04, 0x0a
        /*0046*/ 	.short	(.L_15 - .L_14)
	.align		4
.L_14:
        /*0048*/ 	.word	index@(.nv.constant0._Z7vecswapPiS_)
        /*004c*/ 	.short	0x0380
        /*004e*/ 	.short	0x0010


	//----- nvinfo : EIATTR_SW_WAR
	.align		4
.L_15:
        /*0050*/ 	.byte	0x04, 0x36
        /*0052*/ 	.short	(.L_17 - .L_16)
.L_16:
        /*0054*/ 	.word	0x00000008
.L_17:


//--------------------- .nv.callgraph             --------------------------
	.section	.nv.callgraph,"",@"SHT_CUDA_CALLGRAPH"
	.align	4
	.sectionentsize	8
	.align		4
        /*0000*/ 	.word	0x00000000
	.align		4
        /*0004*/ 	.word	0xffffffff
	.align		4
        /*0008*/ 	.word	0x00000000
	.align		4
        /*000c*/ 	.word	0xfffffffe
	.align		4
        /*0010*/ 	.word	0x00000000
	.align		4
        /*0014*/ 	.word	0xfffffffd
	.align		4
        /*0018*/ 	.word	0x00000000
	.align		4
        /*001c*/ 	.word	0xfffffffc


//--------------------- .text._Z7vecswapPiS_      --------------------------
	.section	.text._Z7vecswapPiS_,"ax",@progbits
	.align	128
        .global         _Z7vecswapPiS_
        .type           _Z7vecswapPiS_,@function
        .size           _Z7vecswapPiS_,(.L_x_1 - _Z7vecswapPiS_)
        .other          _Z7vecswapPiS_,@"STO_CUDA_ENTRY STV_DEFAULT"
_Z7vecswapPiS_:
.text._Z7vecswapPiS_:
[----:B------:R-:W-:Y:S01]  /*0000*/  LDC R1, c[0x0][0x37c] ;  /* 0x0000df00ff017b82 */ /* 0x000fe20000000800 */
[----:B------:R-:W0:Y:S07]  /*0010*/  S2R R7, SR_TID.X ;  /* 0x0000000000077919 */ /* 0x000e2e0000002100 */
[----:B------:R-:W0:Y:S01]  /*0020*/  LDC.64 R4, c[0x0][0x388] ;  /* 0x0000e200ff047b82 */ /* 0x000e220000000a00 */
[----:B------:R-:W1:Y:S07]  /*0030*/  LDCU.64 UR4, c[0x0][0x358] ;  /* 0x00006b00ff0477ac */ /* 0x000e6e0008000a00 */
[----:B------:R-:W2:Y:S01]  /*0040*/  LDC.64 R2, c[0x0][0x380] ;  /* 0x0000e000ff027b82 */ /* 0x000ea20000000a00 */
[----:B0-----:R-:W-:-:S04]  /*0050*/  IMAD.WIDE.U32 R4, R7, 0x4, R4 ;  /* 0x0000000407047825 */ /* 0x001fc800078e0004 */
[----:B--2---:R-:W-:Y:S01]  /*0060*/  IMAD.WIDE.U32 R2, R7, 0x4, R2 ;  /* 0x0000000407027825 */ /* 0x004fe200078e0002 */
[----:B-1----:R-:W2:Y:S04]  /*0070*/  LDG.E R9, desc[UR4][R4.64] ;  /* 0x0000000404097981 */ /* 0x002ea8000c1e1900 */
[----:B------:R-:W3:Y:S04]  /*0080*/  LDG.E R7, desc[UR4][R2.64] ;  /* 0x0000000402077981 */ /* 0x000ee8000c1e1900 */
[----:B--2---:R-:W-:Y:S04]  /*0090*/  STG.E desc[UR4][R2.64], R9 ;  /* 0x0000000902007986 */ /* 0x004fe8000c101904 */
[----:B---3--:R-:W-:Y:S01]  /*00a0*/  STG.E desc[UR4][R4.64], R7 ;  /* 0x0000000704007986 */ /* 0x008fe2000c101904 */
[----:B------:R-:W-:Y:S05]  /*00b0*/  EXIT ;  /* 0x000000000000794d */ /* 0x000fea0003800000 */
.L_x_0:
[----:B------:R-:W-:-:S00]  /*00c0*/  BRA `(.L_x_0) ;  /* 0xfffffffc00fc7947 */ /* 0x000fc0000383ffff */
[----:B------:R-:W-:-:S00]  /*00d0*/  NOP ;  /* 0x0000000000007918 */ /* 0x000fc00000000000 */
        /* <DEDUP_REMOVED lines=10> */
.L_x_1:


//--------------------- .nv.shared.reserved.0     --------------------------
	.section	.nv.shared.reserved.0,"aw",@nobits
	.weak		__nv_reservedSMEM_offset_0_alias
	.size		__nv_reservedSMEM_offset_0_alias, 0, 64
	.other		__nv_reservedSMEM_offset_0_alias,@"STO_CUDA_RESERVED_SHARED STV_DEFAULT"
__nv_reservedSMEM_offset_0_alias:
	.zero		0
	.zero		64


//--------------------- .nv.constant0._Z7vecswapPiS_ --------------------------
	.section	.nv.constant0._Z7vecswapPiS_,"a",@progbits
	.sectionflags	@""
	.align	4
.nv.constant0._Z7vecswapPiS_:
	.zero		912


//--------------------- SYMBOLS --------------------------

	.type		.nv.reservedSmem.offset0,@object
	.size		.nv.reservedSmem.offset0,0x4
